//
// Generated by NVIDIA NVVM Compiler
//
// Compiler Build ID: CL-36424714
// Cuda compilation tools, release 13.0, V13.0.88
// Based on NVVM 20.0.0
//

.version 9.0
.target sm_100
.address_size 64

	// .globl	_Z9TC_FP_AddPKaS0_PaPKfS3_Pfii

.visible .entry _Z9TC_FP_AddPKaS0_PaPKfS3_Pfii(
	.param .u64 .ptr .align 1 _Z9TC_FP_AddPKaS0_PaPKfS3_Pfii_param_0,
	.param .u64 .ptr .align 1 _Z9TC_FP_AddPKaS0_PaPKfS3_Pfii_param_1,
	.param .u64 .ptr .align 1 _Z9TC_FP_AddPKaS0_PaPKfS3_Pfii_param_2,
	.param .u64 .ptr .align 1 _Z9TC_FP_AddPKaS0_PaPKfS3_Pfii_param_3,
	.param .u64 .ptr .align 1 _Z9TC_FP_AddPKaS0_PaPKfS3_Pfii_param_4,
	.param .u64 .ptr .align 1 _Z9TC_FP_AddPKaS0_PaPKfS3_Pfii_param_5,
	.param .u32 _Z9TC_FP_AddPKaS0_PaPKfS3_Pfii_param_6,
	.param .u32 _Z9TC_FP_AddPKaS0_PaPKfS3_Pfii_param_7
)
{
	.reg .pred 	%p<19>;
	.reg .b16 	%rs<88>;
	.reg .b32 	%r<70>;
	.reg .b32 	%f<88>;
	.reg .b64 	%rd<45>;

	ld.param.u64 	%rd13, [_Z9TC_FP_AddPKaS0_PaPKfS3_Pfii_param_0];
	ld.param.u64 	%rd11, [_Z9TC_FP_AddPKaS0_PaPKfS3_Pfii_param_1];
	ld.param.u64 	%rd14, [_Z9TC_FP_AddPKaS0_PaPKfS3_Pfii_param_2];
	ld.param.u64 	%rd15, [_Z9TC_FP_AddPKaS0_PaPKfS3_Pfii_param_3];
	ld.param.u64 	%rd12, [_Z9TC_FP_AddPKaS0_PaPKfS3_Pfii_param_4];
	ld.param.u64 	%rd16, [_Z9TC_FP_AddPKaS0_PaPKfS3_Pfii_param_5];
	ld.param.u32 	%r44, [_Z9TC_FP_AddPKaS0_PaPKfS3_Pfii_param_6];
	ld.param.u32 	%r45, [_Z9TC_FP_AddPKaS0_PaPKfS3_Pfii_param_7];
	cvta.to.global.u64 	%rd1, %rd14;
	cvta.to.global.u64 	%rd2, %rd13;
	cvta.to.global.u64 	%rd3, %rd16;
	cvta.to.global.u64 	%rd4, %rd15;
	mov.u32 	%r46, %ctaid.x;
	mov.u32 	%r47, %ntid.x;
	mul.lo.s32 	%r1, %r46, %r47;
	mov.u32 	%r2, %tid.x;
	add.s32 	%r3, %r1, %r2;
	setp.lt.s32 	%p1, %r44, 1;
	@%p1 bra 	$L__BB0_13;
	cvta.to.global.u64 	%rd17, %rd11;
	cvt.s64.s32 	%rd18, %r3;
	add.s64 	%rd5, %rd17, %rd18;
	and.b32  	%r4, %r44, 15;
	setp.lt.u32 	%p2, %r44, 16;
	mov.b32 	%r56, 0;
	@%p2 bra 	$L__BB0_4;
	and.b32  	%r56, %r44, 2147483632;
	neg.s32 	%r62, %r56;
	add.s64 	%rd6, %rd2, 7;
	add.s64 	%rd7, %rd1, 7;
	mov.u32 	%r61, %r3;
$L__BB0_3:
	.pragma "nounroll";
	cvt.s64.s32 	%rd19, %r61;
	add.s64 	%rd20, %rd6, %rd19;
	add.s64 	%rd21, %rd7, %rd19;
	ld.global.u8 	%rs1, [%rd20+-7];
	ld.global.u8 	%rs2, [%rd5];
	add.s16 	%rs3, %rs2, %rs1;
	st.global.u8 	[%rd21+-7], %rs3;
	ld.global.u8 	%rs4, [%rd20+-6];
	ld.global.u8 	%rs5, [%rd5];
	add.s16 	%rs6, %rs5, %rs4;
	st.global.u8 	[%rd21+-6], %rs6;
	ld.global.u8 	%rs7, [%rd20+-5];
	ld.global.u8 	%rs8, [%rd5];
	add.s16 	%rs9, %rs8, %rs7;
	st.global.u8 	[%rd21+-5], %rs9;
	ld.global.u8 	%rs10, [%rd20+-4];
	ld.global.u8 	%rs11, [%rd5];
	add.s16 	%rs12, %rs11, %rs10;
	st.global.u8 	[%rd21+-4], %rs12;
	ld.global.u8 	%rs13, [%rd20+-3];
	ld.global.u8 	%rs14, [%rd5];
	add.s16 	%rs15, %rs14, %rs13;
	st.global.u8 	[%rd21+-3], %rs15;
	ld.global.u8 	%rs16, [%rd20+-2];
	ld.global.u8 	%rs17, [%rd5];
	add.s16 	%rs18, %rs17, %rs16;
	st.global.u8 	[%rd21+-2], %rs18;
	ld.global.u8 	%rs19, [%rd20+-1];
	ld.global.u8 	%rs20, [%rd5];
	add.s16 	%rs21, %rs20, %rs19;
	st.global.u8 	[%rd21+-1], %rs21;
	ld.global.u8 	%rs22, [%rd20];
	ld.global.u8 	%rs23, [%rd5];
	add.s16 	%rs24, %rs23, %rs22;
	st.global.u8 	[%rd21], %rs24;
	ld.global.u8 	%rs25, [%rd20+1];
	ld.global.u8 	%rs26, [%rd5];
	add.s16 	%rs27, %rs26, %rs25;
	st.global.u8 	[%rd21+1], %rs27;
	ld.global.u8 	%rs28, [%rd20+2];
	ld.global.u8 	%rs29, [%rd5];
	add.s16 	%rs30, %rs29, %rs28;
	st.global.u8 	[%rd21+2], %rs30;
	ld.global.u8 	%rs31, [%rd20+3];
	ld.global.u8 	%rs32, [%rd5];
	add.s16 	%rs33, %rs32, %rs31;
	st.global.u8 	[%rd21+3], %rs33;
	ld.global.u8 	%rs34, [%rd20+4];
	ld.global.u8 	%rs35, [%rd5];
	add.s16 	%rs36, %rs35, %rs34;
	st.global.u8 	[%rd21+4], %rs36;
	ld.global.u8 	%rs37, [%rd20+5];
	ld.global.u8 	%rs38, [%rd5];
	add.s16 	%rs39, %rs38, %rs37;
	st.global.u8 	[%rd21+5], %rs39;
	ld.global.u8 	%rs40, [%rd20+6];
	ld.global.u8 	%rs41, [%rd5];
	add.s16 	%rs42, %rs41, %rs40;
	st.global.u8 	[%rd21+6], %rs42;
	ld.global.u8 	%rs43, [%rd20+7];
	ld.global.u8 	%rs44, [%rd5];
	add.s16 	%rs45, %rs44, %rs43;
	st.global.u8 	[%rd21+7], %rs45;
	ld.global.u8 	%rs46, [%rd20+8];
	ld.global.u8 	%rs47, [%rd5];
	add.s16 	%rs48, %rs47, %rs46;
	st.global.u8 	[%rd21+8], %rs48;
	add.s32 	%r62, %r62, 16;
	add.s32 	%r61, %r61, 16;
	setp.eq.s32 	%p3, %r62, 0;
	@%p3 bra 	$L__BB0_4;
	bra.uni 	$L__BB0_3;
$L__BB0_4:
	setp.eq.s32 	%p4, %r4, 0;
	@%p4 bra 	$L__BB0_13;
	and.b32  	%r8, %r44, 7;
	setp.lt.u32 	%p5, %r4, 8;
	@%p5 bra 	$L__BB0_7;
	add.s32 	%r49, %r56, %r3;
	cvt.s64.s32 	%rd22, %r49;
	add.s64 	%rd23, %rd2, %rd22;
	ld.global.u8 	%rs49, [%rd23];
	ld.global.u8 	%rs50, [%rd5];
	add.s16 	%rs51, %rs50, %rs49;
	add.s64 	%rd24, %rd1, %rd22;
	st.global.u8 	[%rd24], %rs51;
	ld.global.u8 	%rs52, [%rd23+1];
	ld.global.u8 	%rs53, [%rd5];
	add.s16 	%rs54, %rs53, %rs52;
	st.global.u8 	[%rd24+1], %rs54;
	ld.global.u8 	%rs55, [%rd23+2];
	ld.global.u8 	%rs56, [%rd5];
	add.s16 	%rs57, %rs56, %rs55;
	st.global.u8 	[%rd24+2], %rs57;
	ld.global.u8 	%rs58, [%rd23+3];
	ld.global.u8 	%rs59, [%rd5];
	add.s16 	%rs60, %rs59, %rs58;
	st.global.u8 	[%rd24+3], %rs60;
	ld.global.u8 	%rs61, [%rd23+4];
	ld.global.u8 	%rs62, [%rd5];
	add.s16 	%rs63, %rs62, %rs61;
	st.global.u8 	[%rd24+4], %rs63;
	ld.global.u8 	%rs64, [%rd23+5];
	ld.global.u8 	%rs65, [%rd5];
	add.s16 	%rs66, %rs65, %rs64;
	st.global.u8 	[%rd24+5], %rs66;
	ld.global.u8 	%rs67, [%rd23+6];
	ld.global.u8 	%rs68, [%rd5];
	add.s16 	%rs69, %rs68, %rs67;
	st.global.u8 	[%rd24+6], %rs69;
	ld.global.u8 	%rs70, [%rd23+7];
	ld.global.u8 	%rs71, [%rd5];
	add.s16 	%rs72, %rs71, %rs70;
	st.global.u8 	[%rd24+7], %rs72;
	add.s32 	%r56, %r56, 8;
$L__BB0_7:
	setp.eq.s32 	%p6, %r8, 0;
	@%p6 bra 	$L__BB0_13;
	and.b32  	%r11, %r44, 3;
	setp.lt.u32 	%p7, %r8, 4;
	@%p7 bra 	$L__BB0_10;
	add.s32 	%r50, %r56, %r3;
	cvt.s64.s32 	%rd25, %r50;
	add.s64 	%rd26, %rd2, %rd25;
	ld.global.u8 	%rs73, [%rd26];
	ld.global.u8 	%rs74, [%rd5];
	add.s16 	%rs75, %rs74, %rs73;
	add.s64 	%rd27, %rd1, %rd25;
	st.global.u8 	[%rd27], %rs75;
	ld.global.u8 	%rs76, [%rd26+1];
	ld.global.u8 	%rs77, [%rd5];
	add.s16 	%rs78, %rs77, %rs76;
	st.global.u8 	[%rd27+1], %rs78;
	ld.global.u8 	%rs79, [%rd26+2];
	ld.global.u8 	%rs80, [%rd5];
	add.s16 	%rs81, %rs80, %rs79;
	st.global.u8 	[%rd27+2], %rs81;
	ld.global.u8 	%rs82, [%rd26+3];
	ld.global.u8 	%rs83, [%rd5];
	add.s16 	%rs84, %rs83, %rs82;
	st.global.u8 	[%rd27+3], %rs84;
	add.s32 	%r56, %r56, 4;
$L__BB0_10:
	setp.eq.s32 	%p8, %r11, 0;
	@%p8 bra 	$L__BB0_13;
	add.s32 	%r51, %r2, %r56;
	add.s32 	%r60, %r51, %r1;
	neg.s32 	%r59, %r11;
$L__BB0_12:
	.pragma "nounroll";
	cvt.s64.s32 	%rd28, %r60;
	add.s64 	%rd29, %rd1, %rd28;
	add.s64 	%rd30, %rd2, %rd28;
	ld.global.u8 	%rs85, [%rd30];
	ld.global.u8 	%rs86, [%rd5];
	add.s16 	%rs87, %rs86, %rs85;
	st.global.u8 	[%rd29], %rs87;
	add.s32 	%r60, %r60, 1;
	add.s32 	%r59, %r59, 1;
	setp.ne.s32 	%p9, %r59, 0;
	@%p9 bra 	$L__BB0_12;
$L__BB0_13:
	setp.lt.s32 	%p10, %r45, 1;
	@%p10 bra 	$L__BB0_26;
	cvta.to.global.u64 	%rd31, %rd12;
	mul.wide.s32 	%rd32, %r3, 4;
	add.s64 	%rd8, %rd31, %rd32;
	and.b32  	%r20, %r45, 15;
	setp.lt.u32 	%p11, %r45, 16;
	mov.b32 	%r65, 0;
	@%p11 bra 	$L__BB0_17;
	and.b32  	%r65, %r45, 2147483632;
	neg.s32 	%r64, %r65;
	add.s64 	%rd9, %rd4, 32;
	add.s64 	%rd10, %rd3, 32;
	mov.u32 	%r63, %r3;
$L__BB0_16:
	.pragma "nounroll";
	mul.wide.s32 	%rd33, %r63, 4;
	add.s64 	%rd34, %rd9, %rd33;
	add.s64 	%rd35, %rd10, %rd33;
	ld.global.f32 	%f1, [%rd34+-32];
	ld.global.f32 	%f2, [%rd8];
	add.f32 	%f3, %f1, %f2;
	st.global.f32 	[%rd35+-32], %f3;
	ld.global.f32 	%f4, [%rd34+-28];
	ld.global.f32 	%f5, [%rd8];
	add.f32 	%f6, %f4, %f5;
	st.global.f32 	[%rd35+-28], %f6;
	ld.global.f32 	%f7, [%rd34+-24];
	ld.global.f32 	%f8, [%rd8];
	add.f32 	%f9, %f7, %f8;
	st.global.f32 	[%rd35+-24], %f9;
	ld.global.f32 	%f10, [%rd34+-20];
	ld.global.f32 	%f11, [%rd8];
	add.f32 	%f12, %f10, %f11;
	st.global.f32 	[%rd35+-20], %f12;
	ld.global.f32 	%f13, [%rd34+-16];
	ld.global.f32 	%f14, [%rd8];
	add.f32 	%f15, %f13, %f14;
	st.global.f32 	[%rd35+-16], %f15;
	ld.global.f32 	%f16, [%rd34+-12];
	ld.global.f32 	%f17, [%rd8];
	add.f32 	%f18, %f16, %f17;
	st.global.f32 	[%rd35+-12], %f18;
	ld.global.f32 	%f19, [%rd34+-8];
	ld.global.f32 	%f20, [%rd8];
	add.f32 	%f21, %f19, %f20;
	st.global.f32 	[%rd35+-8], %f21;
	ld.global.f32 	%f22, [%rd34+-4];
	ld.global.f32 	%f23, [%rd8];
	add.f32 	%f24, %f22, %f23;
	st.global.f32 	[%rd35+-4], %f24;
	ld.global.f32 	%f25, [%rd34];
	ld.global.f32 	%f26, [%rd8];
	add.f32 	%f27, %f25, %f26;
	st.global.f32 	[%rd35], %f27;
	ld.global.f32 	%f28, [%rd34+4];
	ld.global.f32 	%f29, [%rd8];
	add.f32 	%f30, %f28, %f29;
	st.global.f32 	[%rd35+4], %f30;
	ld.global.f32 	%f31, [%rd34+8];
	ld.global.f32 	%f32, [%rd8];
	add.f32 	%f33, %f31, %f32;
	st.global.f32 	[%rd35+8], %f33;
	ld.global.f32 	%f34, [%rd34+12];
	ld.global.f32 	%f35, [%rd8];
	add.f32 	%f36, %f34, %f35;
	st.global.f32 	[%rd35+12], %f36;
	ld.global.f32 	%f37, [%rd34+16];
	ld.global.f32 	%f38, [%rd8];
	add.f32 	%f39, %f37, %f38;
	st.global.f32 	[%rd35+16], %f39;
	ld.global.f32 	%f40, [%rd34+20];
	ld.global.f32 	%f41, [%rd8];
	add.f32 	%f42, %f40, %f41;
	st.global.f32 	[%rd35+20], %f42;
	ld.global.f32 	%f43, [%rd34+24];
	ld.global.f32 	%f44, [%rd8];
	add.f32 	%f45, %f43, %f44;
	st.global.f32 	[%rd35+24], %f45;
	ld.global.f32 	%f46, [%rd34+28];
	ld.global.f32 	%f47, [%rd8];
	add.f32 	%f48, %f46, %f47;
	st.global.f32 	[%rd35+28], %f48;
	add.s32 	%r64, %r64, 16;
	add.s32 	%r63, %r63, 16;
	setp.ne.s32 	%p12, %r64, 0;
	@%p12 bra 	$L__BB0_16;
$L__BB0_17:
	setp.eq.s32 	%p13, %r20, 0;
	@%p13 bra 	$L__BB0_26;
	and.b32  	%r32, %r45, 7;
	setp.lt.u32 	%p14, %r20, 8;
	@%p14 bra 	$L__BB0_20;
	add.s32 	%r53, %r65, %r3;
	mul.wide.s32 	%rd36, %r53, 4;
	add.s64 	%rd37, %rd4, %rd36;
	ld.global.f32 	%f49, [%rd37];
	ld.global.f32 	%f50, [%rd8];
	add.f32 	%f51, %f49, %f50;
	add.s64 	%rd38, %rd3, %rd36;
	st.global.f32 	[%rd38], %f51;
	ld.global.f32 	%f52, [%rd37+4];
	ld.global.f32 	%f53, [%rd8];
	add.f32 	%f54, %f52, %f53;
	st.global.f32 	[%rd38+4], %f54;
	ld.global.f32 	%f55, [%rd37+8];
	ld.global.f32 	%f56, [%rd8];
	add.f32 	%f57, %f55, %f56;
	st.global.f32 	[%rd38+8], %f57;
	ld.global.f32 	%f58, [%rd37+12];
	ld.global.f32 	%f59, [%rd8];
	add.f32 	%f60, %f58, %f59;
	st.global.f32 	[%rd38+12], %f60;
	ld.global.f32 	%f61, [%rd37+16];
	ld.global.f32 	%f62, [%rd8];
	add.f32 	%f63, %f61, %f62;
	st.global.f32 	[%rd38+16], %f63;
	ld.global.f32 	%f64, [%rd37+20];
	ld.global.f32 	%f65, [%rd8];
	add.f32 	%f66, %f64, %f65;
	st.global.f32 	[%rd38+20], %f66;
	ld.global.f32 	%f67, [%rd37+24];
	ld.global.f32 	%f68, [%rd8];
	add.f32 	%f69, %f67, %f68;
	st.global.f32 	[%rd38+24], %f69;
	ld.global.f32 	%f70, [%rd37+28];
	ld.global.f32 	%f71, [%rd8];
	add.f32 	%f72, %f70, %f71;
	st.global.f32 	[%rd38+28], %f72;
	add.s32 	%r65, %r65, 8;
$L__BB0_20:
	setp.eq.s32 	%p15, %r32, 0;
	@%p15 bra 	$L__BB0_26;
	and.b32  	%r35, %r45, 3;
	setp.lt.u32 	%p16, %r32, 4;
	@%p16 bra 	$L__BB0_23;
	add.s32 	%r54, %r65, %r3;
	mul.wide.s32 	%rd39, %r54, 4;
	add.s64 	%rd40, %rd4, %rd39;
	ld.global.f32 	%f73, [%rd40];
	ld.global.f32 	%f74, [%rd8];
	add.f32 	%f75, %f73, %f74;
	add.s64 	%rd41, %rd3, %rd39;
	st.global.f32 	[%rd41], %f75;
	ld.global.f32 	%f76, [%rd40+4];
	ld.global.f32 	%f77, [%rd8];
	add.f32 	%f78, %f76, %f77;
	st.global.f32 	[%rd41+4], %f78;
	ld.global.f32 	%f79, [%rd40+8];
	ld.global.f32 	%f80, [%rd8];
	add.f32 	%f81, %f79, %f80;
	st.global.f32 	[%rd41+8], %f81;
	ld.global.f32 	%f82, [%rd40+12];
	ld.global.f32 	%f83, [%rd8];
	add.f32 	%f84, %f82, %f83;
	st.global.f32 	[%rd41+12], %f84;
	add.s32 	%r65, %r65, 4;
$L__BB0_23:
	setp.eq.s32 	%p17, %r35, 0;
	@%p17 bra 	$L__BB0_26;
	add.s32 	%r55, %r2, %r65;
	add.s32 	%r69, %r55, %r1;
	neg.s32 	%r68, %r35;
$L__BB0_25:
	.pragma "nounroll";
	mul.wide.s32 	%rd42, %r69, 4;
	add.s64 	%rd43, %rd3, %rd42;
	add.s64 	%rd44, %rd4, %rd42;
	ld.global.f32 	%f85, [%rd44];
	ld.global.f32 	%f86, [%rd8];
	add.f32 	%f87, %f85, %f86;
	st.global.f32 	[%rd43], %f87;
	add.s32 	%r69, %r69, 1;
	add.s32 	%r68, %r68, 1;
	setp.ne.s32 	%p18, %r68, 0;
	@%p18 bra 	$L__BB0_25;
$L__BB0_26:
	ret;

}


// ===== COMPILED SASS (sm_100) =====

	.target	sm_100

	.elftype	@"ET_EXEC"


//--------------------- .note.nv.tkinfo           --------------------------
	.section	.note.nv.tkinfo,"",@"SHT_NOTE"
	.sectionflags	@"SHF_NOTE_NV_TKINFO"
	.tkinfo
        /*0018*/ 	.word	0x00000002
        /*0030*/ 	.string	""
        /*0030*/ 	.string	"ptxas"
        /*0030*/ 	.string	"Cuda compilation tools, release 13.0, V13.0.88"
        /*0030*/ 	.string	"Build cuda_13.0.r13.0/compiler.36424714_0"
        /*0030*/ 	.string	"-arch sm_100 -m 64 "



//--------------------- .note.nv.cuinfo           --------------------------
	.section	.note.nv.cuinfo,"",@"SHT_NOTE"
	.sectionflags	@"SHF_NOTE_NV_CUINFO"
        /*0018*/ 	.short	0x0002
        /*001a*/ 	.short	0x0064
        /*001c*/ 	.short	0x0082
	.zero		2


//--------------------- .nv.info                  --------------------------
	.section	.nv.info,"",@"SHT_CUDA_INFO"
	.align	4


	//----- nvinfo : EIATTR_REGCOUNT
	.align		4
        /*0000*/ 	.byte	0x04, 0x2f
        /*0002*/ 	.short	(.L_1 - .L_0)
	.align		4
.L_0:
        /*0004*/ 	.word	index@(_Z9TC_FP_AddPKaS0_PaPKfS3_Pfii)
        /*0008*/ 	.word	0x00000016


	//----- nvinfo : EIATTR_FRAME_SIZE
	.align		4
.L_1:
        /*000c*/ 	.byte	0x04, 0x11
        /*000e*/ 	.short	(.L_3 - .L_2)
	.align		4
.L_2:
        /*0010*/ 	.word	index@(_Z9TC_FP_AddPKaS0_PaPKfS3_Pfii)
        /*0014*/ 	.word	0x00000000


	//----- nvinfo : EIATTR_MIN_STACK_SIZE
	.align		4
.L_3:
        /*0018*/ 	.byte	0x04, 0x12
        /*001a*/ 	.short	(.L_5 - .L_4)
	.align		4
.L_4:
        /*001c*/ 	.word	index@(_Z9TC_FP_AddPKaS0_PaPKfS3_Pfii)
        /*0020*/ 	.word	0x00000000
.L_5:


//--------------------- .nv.compat                --------------------------
	.section	.nv.compat,"",@"SHT_CUDA_COMPAT_INFO"
	.align	4
        /*0000*/ 	.byte	0x02, 0x09, 0x00, 0x00, 0x02, 0x02, 0x01, 0x00, 0x02, 0x05, 0x05, 0x00, 0x03, 0x07, 0x01, 0x01
        /*0010*/ 	.byte	0x02, 0x03, 0x00, 0x00, 0x02, 0x06, 0x01, 0x00, 0x04, 0x0b, 0x08, 0x00, 0x09, 0x00, 0x00, 0x00
        /*0020*/ 	.byte	0x00, 0x00, 0x00, 0x00


//--------------------- .nv.info._Z9TC_FP_AddPKaS0_PaPKfS3_Pfii --------------------------
	.section	.nv.info._Z9TC_FP_AddPKaS0_PaPKfS3_Pfii,"",@"SHT_CUDA_INFO"
	.sectionflags	@""
	.align	4


	//----- nvinfo : EIATTR_CUDA_API_VERSION
	.align		4
        /*0000*/ 	.byte	0x04, 0x37
        /*0002*/ 	.short	(.L_7 - .L_6)
.L_6:
        /*0004*/ 	.word	0x00000082


	//----- nvinfo : EIATTR_KPARAM_INFO
	.align		4
.L_7:
        /*0008*/ 	.byte	0x04, 0x17
        /*000a*/ 	.short	(.L_9 - .L_8)
.L_8:
        /*000c*/ 	.word	0x00000000
        /*0010*/ 	.short	0x0007
        /*0012*/ 	.short	0x0034
        /*0014*/ 	.byte	0x00, 0xf0, 0x11, 0x00


	//----- nvinfo : EIATTR_KPARAM_INFO
	.align		4
.L_9:
        /*0018*/ 	.byte	0x04, 0x17
        /*001a*/ 	.short	(.L_11 - .L_10)
.L_10:
        /*001c*/ 	.word	0x00000000
        /*0020*/ 	.short	0x0006
        /*0022*/ 	.short	0x0030
        /*0024*/ 	.byte	0x00, 0xf0, 0x11, 0x00


	//----- nvinfo : EIATTR_KPARAM_INFO
	.align		4
.L_11:
        /*0028*/ 	.byte	0x04, 0x17
        /*002a*/ 	.short	(.L_13 - .L_12)
.L_12:
        /*002c*/ 	.word	0x00000000
        /*0030*/ 	.short	0x0005
        /*0032*/ 	.short	0x0028
        /*0034*/ 	.byte	0x00, 0xf5, 0x21, 0x00


	//----- nvinfo : EIATTR_KPARAM_INFO
	.align		4
.L_13:
        /*0038*/ 	.byte	0x04, 0x17
        /*003a*/ 	.short	(.L_15 - .L_14)
.L_14:
        /*003c*/ 	.word	0x00000000
        /*0040*/ 	.short	0x0004
        /*0042*/ 	.short	0x0020
        /*0044*/ 	.byte	0x00, 0xf5, 0x21, 0x00


	//----- nvinfo : EIATTR_KPARAM_INFO
	.align		4
.L_15:
        /*0048*/ 	.byte	0x04, 0x17
        /*004a*/ 	.short	(.L_17 - .L_16)
.L_16:
        /*004c*/ 	.word	0x00000000
        /*0050*/ 	.short	0x0003
        /*0052*/ 	.short	0x0018
        /*0054*/ 	.byte	0x00, 0xf5, 0x21, 0x00


	//----- nvinfo : EIATTR_KPARAM_INFO
	.align		4
.L_17:
        /*0058*/ 	.byte	0x04, 0x17
        /*005a*/ 	.short	(.L_19 - .L_18)
.L_18:
        /*005c*/ 	.word	0x00000000
        /*0060*/ 	.short	0x0002
        /*0062*/ 	.short	0x0010
        /*0064*/ 	.byte	0x00, 0xf5, 0x21, 0x00


	//----- nvinfo : EIATTR_KPARAM_INFO
	.align		4
.L_19:
        /*0068*/ 	.byte	0x04, 0x17
        /*006a*/ 	.short	(.L_21 - .L_20)
.L_20:
        /*006c*/ 	.word	0x00000000
        /*0070*/ 	.short	0x0001
        /*0072*/ 	.short	0x0008
        /*0074*/ 	.byte	0x00, 0xf5, 0x21, 0x00


	//----- nvinfo : EIATTR_KPARAM_INFO
	.align		4
.L_21:
        /*0078*/ 	.byte	0x04, 0x17
        /*007a*/ 	.short	(.L_23 - .L_22)
.L_22:
        /*007c*/ 	.word	0x00000000
        /*0080*/ 	.short	0x0000
        /*0082*/ 	.short	0x0000
        /*0084*/ 	.byte	0x00, 0xf5, 0x21, 0x00


	//----- nvinfo : EIATTR_SPARSE_MMA_MASK
	.align		4
.L_23:
        /*0088*/ 	.byte	0x03, 0x50
        /*008a*/ 	.short	0x0000


	//----- nvinfo : EIATTR_MAXREG_COUNT
	.align		4
        /*008c*/ 	.byte	0x03, 0x1b
        /*008e*/ 	.short	0x00ff


	//----- nvinfo : EIATTR_MERCURY_ISA_VERSION
	.align		4
        /*0090*/ 	.byte	0x03, 0x5f
        /*0092*/ 	.short	0x0101


	//----- nvinfo : EIATTR_VRC_CTA_INIT_COUNT
	.align		4
        /*0094*/ 	.byte	0x02, 0x4a
	.zero		1
	.zero		1


	//----- nvinfo : EIATTR_EXIT_INSTR_OFFSETS
	.align		4
        /*0098*/ 	.byte	0x04, 0x1c
        /*009a*/ 	.short	(.L_25 - .L_24)


	//   ....[0]....
.L_24:
        /*009c*/ 	.word	0x00000c20


	//   ....[1]....
        /*00a0*/ 	.word	0x000011d0


	//   ....[2]....
        /*00a4*/ 	.word	0x00001480


	//   ....[3]....
        /*00a8*/ 	.word	0x00001630


	//   ....[4]....
        /*00ac*/ 	.word	0x00001720


	//----- nvinfo : EIATTR_CBANK_PARAM_SIZE
	.align		4
.L_25:
        /*00b0*/ 	.byte	0x03, 0x19
        /*00b2*/ 	.short	0x0038


	//----- nvinfo : EIATTR_PARAM_CBANK
	.align		4
        /*00b4*/ 	.byte	0x04, 0x0a
        /*00b6*/ 	.short	(.L_27 - .L_26)
	.align		4
.L_26:
        /*00b8*/ 	.word	index@(.nv.constant0._Z9TC_FP_AddPKaS0_PaPKfS3_Pfii)
        /*00bc*/ 	.short	0x0380
        /*00be*/ 	.short	0x0038


	//----- nvinfo : EIATTR_SW_WAR
	.align		4
.L_27:
        /*00c0*/ 	.byte	0x04, 0x36
        /*00c2*/ 	.short	(.L_29 - .L_28)
.L_28:
        /*00c4*/ 	.word	0x00000008
.L_29:


//--------------------- .nv.callgraph             --------------------------
	.section	.nv.callgraph,"",@"SHT_CUDA_CALLGRAPH"
	.align	4
	.sectionentsize	8
	.align		4
        /*0000*/ 	.word	0x00000000
	.align		4
        /*0004*/ 	.word	0xffffffff
	.align		4
        /*0008*/ 	.word	0x00000000
	.align		4
        /*000c*/ 	.word	0xfffffffe
	.align		4
        /*0010*/ 	.word	0x00000000
	.align		4
        /*0014*/ 	.word	0xfffffffd
	.align		4
        /*0018*/ 	.word	0x00000000
	.align		4
        /*001c*/ 	.word	0xfffffffc


//--------------------- .text._Z9TC_FP_AddPKaS0_PaPKfS3_Pfii --------------------------
	.section	.text._Z9TC_FP_AddPKaS0_PaPKfS3_Pfii,"ax",@progbits
	.align	128
        .global         _Z9TC_FP_AddPKaS0_PaPKfS3_Pfii
        .type           _Z9TC_FP_AddPKaS0_PaPKfS3_Pfii,@function
        .size           _Z9TC_FP_AddPKaS0_PaPKfS3_Pfii,(.L_x_12 - _Z9TC_FP_AddPKaS0_PaPKfS3_Pfii)
        .other          _Z9TC_FP_AddPKaS0_PaPKfS3_Pfii,@"STO_CUDA_ENTRY STV_DEFAULT"
_Z9TC_FP_AddPKaS0_PaPKfS3_Pfii:
.text._Z9TC_FP_AddPKaS0_PaPKfS3_Pfii:
[----:B------:R-:W-:Y:S01]  /*0000*/  LDC R1, c[0x0][0x37c] ;  /* 0x0000df00ff017b82 */ /* 0x000fe20000000800 */
[----:B------:R-:W0:Y:S07]  /*0010*/  S2R R0, SR_TID.X ;  /* 0x0000000000007919 */ /* 0x000e2e0000002100 */
[----:B------:R-:W1:Y:S01]  /*0020*/  S2UR UR4, SR_CTAID.X ;  /* 0x00000000000479c3 */ /* 0x000e620000002500 */
[----:B------:R-:W2:Y:S01]  /*0030*/  LDCU UR6, c[0x0][0x3b0] ;  /* 0x00007600ff0677ac */ /* 0x000ea20008000800 */
[----:B------:R-:W1:Y:S01]  /*0040*/  LDCU UR5, c[0x0][0x360] ;  /* 0x00006c00ff0577ac */ /* 0x000e620008000800 */
[----:B------:R-:W3:Y:S01]  /*0050*/  LDCU.64 UR12, c[0x0][0x358] ;  /* 0x00006b00ff0c77ac */ /* 0x000ee20008000a00 */
[----:B--2---:R-:W-:-:S02]  /*0060*/  UISETP.GE.AND UP0, UPT, UR6, 0x1, UPT ;  /* 0x000000010600788c */ /* 0x004fc4000bf06270 */
[----:B-1----:R-:W-:-:S06]  /*0070*/  UIMAD UR4, UR4, UR5, URZ ;  /* 0x00000005040472a4 */ /* 0x002fcc000f8e02ff */
[----:B0-----:R-:W-:Y:S01]  /*0080*/  IADD3 R2, PT, PT, R0, UR4, RZ ;  /* 0x0000000400027c10 */ /* 0x001fe2000fffe0ff */
[----:B---3--:R-:W-:Y:S06]  /*0090*/  BRA.U !UP0, `(.L_x_0) ;  /* 0x0000000908d87547 */ /* 0x008fec000b800000 */
[----:B------:R-:W0:Y:S01]  /*00a0*/  LDCU.64 UR8, c[0x0][0x388] ;  /* 0x00007100ff0877ac */ /* 0x000e220008000a00 */
[----:B------:R-:W-:Y:S01]  /*00b0*/  HFMA2 R3, -RZ, RZ, 0, 0 ;  /* 0x00000000ff037431 */ /* 0x000fe200000001ff */
[----:B------:R-:W-:Y:S02]  /*00c0*/  UISETP.GE.U32.AND UP1, UPT, UR6, 0x10, UPT ;  /* 0x000000100600788c */ /* 0x000fe4000bf26070 */
[----:B------:R-:W-:-:S04]  /*00d0*/  ULOP3.LUT UR7, UR6, 0xf, URZ, 0xc0, !UPT ;  /* 0x0000000f06077892 */ /* 0x000fc8000f8ec0ff */
[----:B------:R-:W-:Y:S01]  /*00e0*/  UISETP.NE.AND UP0, UPT, UR7, URZ, UPT ;  /* 0x000000ff0700728c */ /* 0x000fe2000bf05270 */
[----:B0-----:R-:W-:-:S04]  /*00f0*/  IADD3 R4, P0, PT, R2, UR8, RZ ;  /* 0x0000000802047c10 */ /* 0x001fc8000ff1e0ff */
[----:B------:R-:W-:Y:S01]  /*0100*/  LEA.HI.X.SX32 R5, R2, UR9, 0x1, P0 ;  /* 0x0000000902057c11 */ /* 0x000fe200080f0eff */
[----:B------:R-:W-:Y:S08]  /*0110*/  BRA.U !UP1, `(.L_x_1) ;  /* 0x00000005093c7547 */ /* 0x000ff0000b800000 */
[----:B------:R-:W-:Y:S01]  /*0120*/  ULOP3.LUT UR5, UR6, 0x7ffffff0, URZ, 0xc0, !UPT ;  /* 0x7ffffff006057892 */ /* 0x000fe2000f8ec0ff */
[----:B------:R-:W-:-:S03]  /*0130*/  IMAD.MOV.U32 R11, RZ, RZ, R2 ;  /* 0x000000ffff0b7224 */ /* 0x000fc600078e0002 */
[----:B------:R-:W-:Y:S02]  /*0140*/  UIADD3 UR6, UPT, UPT, -UR5, URZ, URZ ;  /* 0x000000ff05067290 */ /* 0x000fe4000fffe1ff */
[----:B------:R-:W-:-:S10]  /*0150*/  MOV R3, UR5 ;  /* 0x0000000500037c02 */ /* 0x000fd40008000f00 */
.L_x_2:
[----:B0-----:R-:W0:Y:S01]  /*0160*/  LDC.64 R8, c[0x0][0x380] ;  /* 0x0000e000ff087b82 */ /* 0x001e220000000a00 */
[----:B------:R-:W-:Y:S01]  /*0170*/  SHF.R.S32.HI R12, RZ, 0x1f, R11 ;  /* 0x0000001fff0c7819 */ /* 0x000fe2000001140b */
[----:B------:R-:W2:Y:S06]  /*0180*/  LDG.E.U8 R13, desc[UR12][R4.64] ;  /* 0x0000000c040d7981 */ /* 0x000eac000c1e1100 */
[----:B------:R-:W1:Y:S01]  /*0190*/  LDC.64 R6, c[0x0][0x390] ;  /* 0x0000e400ff067b82 */ /* 0x000e620000000a00 */
[----:B0-----:R-:W-:-:S04]  /*01a0*/  IADD3 R8, P0, P1, R11, 0x7, R8 ;  /* 0x000000070b087810 */ /* 0x001fc8000791e008 */
[----:B------:R-:W-:-:S05]  /*01b0*/  IADD3.X R9, PT, PT, R12, R9, RZ, P0, P1 ;  /* 0x000000090c097210 */ /* 0x000fca00007e24ff */
[----:B------:R-:W2:Y:S01]  /*01c0*/  LDG.E.U8 R10, desc[UR12][R8.64+-0x7] ;  /* 0xfffff90c080a7981 */ /* 0x000ea2000c1e1100 */
[----:B-1----:R-:W-:-:S04]  /*01d0*/  IADD3 R6, P0, P1, R11, 0x7, R6 ;  /* 0x000000070b067810 */ /* 0x002fc8000791e006 */
[----:B------:R-:W-:Y:S01]  /*01e0*/  IADD3.X R7, PT, PT, R12, R7, RZ, P0, P1 ;  /* 0x000000070c077210 */ /* 0x000fe200007e24ff */
[----:B--2---:R-:W-:-:S05]  /*01f0*/  IMAD.IADD R13, R10, 0x1, R13 ;  /* 0x000000010a0d7824 */ /* 0x004fca00078e020d */
[----:B------:R0:W-:Y:S04]  /*0200*/  STG.E.U8 desc[UR12][R6.64+-0x7], R13 ;  /* 0xfffff90d06007986 */ /* 0x0001e8000c10110c */
[----:B------:R-:W2:Y:S04]  /*0210*/  LDG.E.U8 R10, desc[UR12][R8.64+-0x6] ;  /* 0xfffffa0c080a7981 */ /* 0x000ea8000c1e1100 */
[----:B------:R-:W2:Y:S02]  /*0220*/  LDG.E.U8 R15, desc[UR12][R4.64] ;  /* 0x0000000c040f7981 */ /* 0x000ea4000c1e1100 */
[----:B--2---:R-:W-:-:S05]  /*0230*/  IADD3 R15, PT, PT, R10, R15, RZ ;  /* 0x0000000f0a0f7210 */ /* 0x004fca0007ffe0ff */
[----:B------:R1:W-:Y:S04]  /*0240*/  STG.E.U8 desc[UR12][R6.64+-0x6], R15 ;  /* 0xfffffa0f06007986 */ /* 0x0003e8000c10110c */
[----:B------:R-:W2:Y:S04]  /*0250*/  LDG.E.U8 R10, desc[UR12][R8.64+-0x5] ;  /* 0xfffffb0c080a7981 */ /* 0x000ea8000c1e1100 */
[----:B------:R-:W2:Y:S02]  /*0260*/  LDG.E.U8 R17, desc[UR12][R4.64] ;  /* 0x0000000c04117981 */ /* 0x000ea4000c1e1100 */
[----:B--2---:R-:W-:-:S05]  /*0270*/  IMAD.IADD R17, R10, 0x1, R17 ;  /* 0x000000010a117824 */ /* 0x004fca00078e0211 */
[----:B------:R2:W-:Y:S04]  /*0280*/  STG.E.U8 desc[UR12][R6.64+-0x5], R17 ;  /* 0xfffffb1106007986 */ /* 0x0005e8000c10110c */
[----:B------:R-:W3:Y:S04]  /*0290*/  LDG.E.U8 R10, desc[UR12][R8.64+-0x4] ;  /* 0xfffffc0c080a7981 */ /* 0x000ee8000c1e1100 */
[----:B------:R-:W3:Y:S02]  /*02a0*/  LDG.E.U8 R19, desc[UR12][R4.64] ;  /* 0x0000000c04137981 */ /* 0x000ee4000c1e1100 */
[----:B---3--:R-:W-:-:S05]  /*02b0*/  IADD3 R19, PT, PT, R10, R19, RZ ;  /* 0x000000130a137210 */ /* 0x008fca0007ffe0ff */
[----:B------:R3:W-:Y:S04]  /*02c0*/  STG.E.U8 desc[UR12][R6.64+-0x4], R19 ;  /* 0xfffffc1306007986 */ /* 0x0007e8000c10110c */
[----:B------:R-:W4:Y:S04]  /*02d0*/  LDG.E.U8 R10, desc[UR12][R8.64+-0x3] ;  /* 0xfffffd0c080a7981 */ /* 0x000f28000c1e1100 */
[----:B0-----:R-:W4:Y:S02]  /*02e0*/  LDG.E.U8 R13, desc[UR12][R4.64] ;  /* 0x0000000c040d7981 */ /* 0x001f24000c1e1100 */
[----:B----4-:R-:W-:-:S05]  /*02f0*/  IMAD.IADD R13, R10, 0x1, R13 ;  /* 0x000000010a0d7824 */ /* 0x010fca00078e020d */
[----:B------:R0:W-:Y:S04]  /*0300*/  STG.E.U8 desc[UR12][R6.64+-0x3], R13 ;  /* 0xfffffd0d06007986 */ /* 0x0001e8000c10110c */
[----:B------:R-:W4:Y:S04]  /*0310*/  LDG.E.U8 R10, desc[UR12][R8.64+-0x2] ;  /* 0xfffffe0c080a7981 */ /* 0x000f28000c1e1100 */
[----:B-1----:R-:W4:Y:S02]  /*0320*/  LDG.E.U8 R15, desc[UR12][R4.64] ;  /* 0x0000000c040f7981 */ /* 0x002f24000c1e1100 */
[----:B----4-:R-:W-:-:S05]  /*0330*/  IADD3 R15, PT, PT, R10, R15, RZ ;  /* 0x0000000f0a0f7210 */ /* 0x010fca0007ffe0ff */
[----:B------:R1:W-:Y:S04]  /*0340*/  STG.E.U8 desc[UR12][R6.64+-0x2], R15 ;  /* 0xfffffe0f06007986 */ /* 0x0003e8000c10110c */
[----:B------:R-:W4:Y:S04]  /*0350*/  LDG.E.U8 R10, desc[UR12][R8.64+-0x1] ;  /* 0xffffff0c080a7981 */ /* 0x000f28000c1e1100 */
[----:B--2---:R-:W4:Y:S02]  /*0360*/  LDG.E.U8 R17, desc[UR12][R4.64] ;  /* 0x0000000c04117981 */ /* 0x004f24000c1e1100 */
[----:B----4-:R-:W-:-:S05]  /*0370*/  IMAD.IADD R17, R10, 0x1, R17 ;  /* 0x000000010a117824 */ /* 0x010fca00078e0211 */
[----:B------:R2:W-:Y:S04]  /*0380*/  STG.E.U8 desc[UR12][R6.64+-0x1], R17 ;  /* 0xffffff1106007986 */ /* 0x0005e8000c10110c */
[----:B------:R-:W4:Y:S04]  /*0390*/  LDG.E.U8 R10, desc[UR12][R8.64] ;  /* 0x0000000c080a7981 */ /* 0x000f28000c1e1100 */
[----:B---3--:R-:W4:Y:S02]  /*03a0*/  LDG.E.U8 R19, desc[UR12][R4.64] ;  /* 0x0000000c04137981 */ /* 0x008f24000c1e1100 */
[----:B----4-:R-:W-:-:S05]  /*03b0*/  IADD3 R19, PT, PT, R10, R19, RZ ;  /* 0x000000130a137210 */ /* 0x010fca0007ffe0ff */
        /* <DEDUP_REMOVED lines=29> */
[----:B------:R-:W2:Y:S04]  /*0590*/  LDG.E.U8 R10, desc[UR12][R8.64+0x8] ;  /* 0x0000080c080a7981 */ /* 0x000ea8000c1e1100 */
[----:B---3--:R-:W2:Y:S01]  /*05a0*/  LDG.E.U8 R19, desc[UR12][R4.64] ;  /* 0x0000000c04137981 */ /* 0x008ea2000c1e1100 */
[----:B------:R-:W-:-:S04]  /*05b0*/  UIADD3 UR6, UPT, UPT, UR6, 0x10, URZ ;  /* 0x0000001006067890 */ /* 0x000fc8000fffe0ff */
[----:B------:R-:W-:Y:S01]  /*05c0*/  UISETP.NE.AND UP1, UPT, UR6, URZ, UPT ;  /* 0x000000ff0600728c */ /* 0x000fe2000bf25270 */
[----:B------:R-:W-:Y:S01]  /*05d0*/  VIADD R11, R11, 0x10 ;  /* 0x000000100b0b7836 */ /* 0x000fe20000000000 */
[----:B--2---:R-:W-:-:S05]  /*05e0*/  IADD3 R19, PT, PT, R10, R19, RZ ;  /* 0x000000130a137210 */ /* 0x004fca0007ffe0ff */
[----:B------:R0:W-:Y:S02]  /*05f0*/  STG.E.U8 desc[UR12][R6.64+0x8], R19 ;  /* 0x0000081306007986 */ /* 0x0001e4000c10110c */
[----:B------:R-:W-:Y:S05]  /*0600*/  BRA.U UP1, `(.L_x_2) ;  /* 0xfffffff901d47547 */ /* 0x000fea000b83ffff */
.L_x_1:
[----:B------:R-:W-:Y:S05]  /*0610*/  BRA.U !UP0, `(.L_x_0) ;  /* 0x0000000508787547 */ /* 0x000fea000b800000 */
[----:B------:R-:W1:Y:S01]  /*0620*/  LDCU UR5, c[0x0][0x3b0] ;  /* 0x00007600ff0577ac */ /* 0x000e620008000800 */
[----:B------:R-:W-:Y:S02]  /*0630*/  UISETP.GE.U32.AND UP0, UPT, UR7, 0x8, UPT ;  /* 0x000000080700788c */ /* 0x000fe4000bf06070 */
[----:B-1----:R-:W-:-:S04]  /*0640*/  ULOP3.LUT UR6, UR5, 0x7, URZ, 0xc0, !UPT ;  /* 0x0000000705067892 */ /* 0x002fc8000f8ec0ff */
[----:B------:R-:W-:-:S03]  /*0650*/  UISETP.NE.AND UP1, UPT, UR6, URZ, UPT ;  /* 0x000000ff0600728c */ /* 0x000fc6000bf25270 */
[----:B------:R-:W-:Y:S08]  /*0660*/  BRA.U !UP0, `(.L_x_3) ;  /* 0x0000000108a47547 */ /* 0x000ff0000b800000 */
[----:B------:R-:W0:Y:S01]  /*0670*/  LDCU.64 UR8, c[0x0][0x380] ;  /* 0x00007000ff0877ac */ /* 0x000e220008000a00 */
[----:B------:R-:W-:Y:S01]  /*0680*/  IADD3 R8, PT, PT, R2, R3, RZ ;  /* 0x0000000302087210 */ /* 0x000fe20007ffe0ff */
[----:B------:R-:W2:Y:S03]  /*0690*/  LDG.E.U8 R11, desc[UR12][R4.64] ;  /* 0x0000000c040b7981 */ /* 0x000ea6000c1e1100 */
[----:B------:R-:W-:Y:S02]  /*06a0*/  SHF.R.S32.HI R9, RZ, 0x1f, R8 ;  /* 0x0000001fff097819 */ /* 0x000fe40000011408 */
[----:B0-----:R-:W-:-:S04]  /*06b0*/  IADD3 R6, P0, PT, R8, UR8, RZ ;  /* 0x0000000808067c10 */ /* 0x001fc8000ff1e0ff */
[----:B------:R-:W-:Y:S01]  /*06c0*/  IADD3.X R7, PT, PT, R9, UR9, RZ, P0, !PT ;  /* 0x0000000909077c10 */ /* 0x000fe200087fe4ff */
[----:B------:R-:W0:Y:S04]  /*06d0*/  LDCU.64 UR8, c[0x0][0x390] ;  /* 0x00007200ff0877ac */ /* 0x000e280008000a00 */
[----:B------:R-:W2:Y:S01]  /*06e0*/  LDG.E.U8 R10, desc[UR12][R6.64] ;  /* 0x0000000c060a7981 */ /* 0x000ea2000c1e1100 */
[----:B0-----:R-:W-:-:S04]  /*06f0*/  IADD3 R8, P0, PT, R8, UR8, RZ ;  /* 0x0000000808087c10 */ /* 0x001fc8000ff1e0ff */
[----:B------:R-:W-:Y:S01]  /*0700*/  IADD3.X R9, PT, PT, R9, UR9, RZ, P0, !PT ;  /* 0x0000000909097c10 */ /* 0x000fe200087fe4ff */
        /* <DEDUP_REMOVED lines=18> */
[----:B------:R-:W5:Y:S04]  /*0830*/  LDG.E.U8 R10, desc[UR12][R6.64+0x5] ;  /* 0x0000050c060a7981 */ /* 0x000f68000c1e1100 */
[----:B-1----:R-:W5:Y:S02]  /*0840*/  LDG.E.U8 R13, desc[UR12][R4.64] ;  /* 0x0000000c040d7981 */ /* 0x002f64000c1e1100 */
[----:B-----5:R-:W-:-:S05]  /*0850*/  IADD3 R13, PT, PT, R10, R13, RZ ;  /* 0x0000000d0a0d7210 */ /* 0x020fca0007ffe0ff */
[----:B------:R4:W-:Y:S04]  /*0860*/  STG.E.U8 desc[UR12][R8.64+0x5], R13 ;  /* 0x0000050d08007986 */ /* 0x0009e8000c10110c */
[----:B------:R-:W5:Y:S04]  /*0870*/  LDG.E.U8 R10, desc[UR12][R6.64+0x6] ;  /* 0x0000060c060a7981 */ /* 0x000f68000c1e1100 */
[----:B--2---:R-:W5:Y:S02]  /*0880*/  LDG.E.U8 R15, desc[UR12][R4.64] ;  /* 0x0000000c040f7981 */ /* 0x004f64000c1e1100 */
[----:B-----5:R-:W-:-:S05]  /*0890*/  IMAD.IADD R15, R10, 0x1, R15 ;  /* 0x000000010a0f7824 */ /* 0x020fca00078e020f */
[----:B------:R4:W-:Y:S04]  /*08a0*/  STG.E.U8 desc[UR12][R8.64+0x6], R15 ;  /* 0x0000060f08007986 */ /* 0x0009e8000c10110c */
[----:B------:R-:W2:Y:S04]  /*08b0*/  LDG.E.U8 R10, desc[UR12][R6.64+0x7] ;  /* 0x0000070c060a7981 */ /* 0x000ea8000c1e1100 */
[----:B---3--:R-:W2:Y:S01]  /*08c0*/  LDG.E.U8 R17, desc[UR12][R4.64] ;  /* 0x0000000c04117981 */ /* 0x008ea2000c1e1100 */
[----:B------:R-:W-:Y:S01]  /*08d0*/  VIADD R3, R3, 0x8 ;  /* 0x0000000803037836 */ /* 0x000fe20000000000 */
[----:B--2---:R-:W-:-:S05]  /*08e0*/  IADD3 R17, PT, PT, R10, R17, RZ ;  /* 0x000000110a117210 */ /* 0x004fca0007ffe0ff */
[----:B------:R4:W-:Y:S02]  /*08f0*/  STG.E.U8 desc[UR12][R8.64+0x7], R17 ;  /* 0x0000071108007986 */ /* 0x0009e4000c10110c */
.L_x_3:
[----:B------:R-:W-:Y:S05]  /*0900*/  BRA.U !UP1, `(.L_x_0) ;  /* 0x0000000109bc7547 */ /* 0x000fea000b800000 */
[----:B------:R-:W-:Y:S02]  /*0910*/  UISETP.GE.U32.AND UP0, UPT, UR6, 0x4, UPT ;  /* 0x000000040600788c */ /* 0x000fe4000bf06070 */
[----:B------:R-:W-:-:S04]  /*0920*/  ULOP3.LUT UR5, UR5, 0x3, URZ, 0xc0, !UPT ;  /* 0x0000000305057892 */ /* 0x000fc8000f8ec0ff */
[----:B------:R-:W-:-:S03]  /*0930*/  UISETP.NE.AND UP1, UPT, UR5, URZ, UPT ;  /* 0x000000ff0500728c */ /* 0x000fc6000bf25270 */
[----:B------:R-:W-:Y:S08]  /*0940*/  BRA.U !UP0, `(.L_x_4) ;  /* 0x0000000108647547 */ /* 0x000ff0000b800000 */
[----:B------:R-:W1:Y:S01]  /*0950*/  LDCU.64 UR6, c[0x0][0x380] ;  /* 0x00007000ff0677ac */ /* 0x000e620008000a00 */
[----:B0-----:R-:W-:Y:S01]  /*0960*/  IADD3 R6, PT, PT, R2, R3, RZ ;  /* 0x0000000302067210 */ /* 0x001fe20007ffe0ff */
[----:B----4-:R-:W2:Y:S03]  /*0970*/  LDG.E.U8 R11, desc[UR12][R4.64] ;  /* 0x0000000c040b7981 */ /* 0x010ea6000c1e1100 */
[----:B------:R-:W-:Y:S02]  /*0980*/  SHF.R.S32.HI R7, RZ, 0x1f, R6 ;  /* 0x0000001fff077819 */ /* 0x000fe40000011406 */
[----:B-1----:R-:W-:-:S04]  /*0990*/  IADD3 R8, P0, PT, R6, UR6, RZ ;  /* 0x0000000606087c10 */ /* 0x002fc8000ff1e0ff */
        /* <DEDUP_REMOVED lines=15> */
[----:B------:R-:W2:Y:S04]  /*0a90*/  LDG.E.U8 R10, desc[UR12][R8.64+0x3] ;  /* 0x0000030c080a7981 */ /* 0x000ea8000c1e1100 */
[----:B------:R-:W2:Y:S01]  /*0aa0*/  LDG.E.U8 R17, desc[UR12][R4.64] ;  /* 0x0000000c04117981 */ /* 0x000ea2000c1e1100 */
[----:B------:R-:W-:Y:S01]  /*0ab0*/  VIADD R3, R3, 0x4 ;  /* 0x0000000403037836 */ /* 0x000fe20000000000 */
[----:B--2---:R-:W-:-:S05]  /*0ac0*/  IADD3 R17, PT, PT, R10, R17, RZ ;  /* 0x000000110a117210 */ /* 0x004fca0007ffe0ff */
[----:B------:R1:W-:Y:S02]  /*0ad0*/  STG.E.U8 desc[UR12][R6.64+0x3], R17 ;  /* 0x0000031106007986 */ /* 0x0003e4000c10110c */
.L_x_4:
[----:B------:R-:W-:Y:S05]  /*0ae0*/  BRA.U !UP1, `(.L_x_0) ;  /* 0x0000000109447547 */ /* 0x000fea000b800000 */
[----:B------:R-:W-:Y:S01]  /*0af0*/  IADD3 R3, PT, PT, R0, UR4, R3 ;  /* 0x0000000400037c10 */ /* 0x000fe2000fffe003 */
[----:B------:R-:W2:Y:S01]  /*0b00*/  LDCU.64 UR8, c[0x0][0x380] ;  /* 0x00007000ff0877ac */ /* 0x000ea20008000a00 */
[----:B------:R-:W3:Y:S01]  /*0b10*/  LDCU.64 UR6, c[0x0][0x390] ;  /* 0x00007200ff0677ac */ /* 0x000ee20008000a00 */
[----:B------:R-:W-:-:S12]  /*0b20*/  UIADD3 UR5, UPT, UPT, -UR5, URZ, URZ ;  /* 0x000000ff05057290 */ /* 0x000fd8000fffe1ff */
.L_x_5:
[----:B0---4-:R-:W-:Y:S01]  /*0b30*/  SHF.R.S32.HI R9, RZ, 0x1f, R3 ;  /* 0x0000001fff097819 */ /* 0x011fe20000011403 */
[----:B-1----:R-:W4:Y:S01]  /*0b40*/  LDG.E.U8 R11, desc[UR12][R4.64] ;  /* 0x0000000c040b7981 */ /* 0x002f22000c1e1100 */
[----:B0-2---:R-:W-:-:S04]  /*0b50*/  IADD3 R6, P0, PT, R3, UR8, RZ ;  /* 0x0000000803067c10 */ /* 0x005fc8000ff1e0ff */
[----:B------:R-:W-:-:S05]  /*0b60*/  IADD3.X R7, PT, PT, R9, UR9, RZ, P0, !PT ;  /* 0x0000000909077c10 */ /* 0x000fca00087fe4ff */
[----:B------:R-:W4:Y:S01]  /*0b70*/  LDG.E.U8 R6, desc[UR12][R6.64] ;  /* 0x0000000c06067981 */ /* 0x000f22000c1e1100 */
[----:B---3--:R-:W-:-:S04]  /*0b80*/  IADD3 R8, P0, PT, R3, UR6, RZ ;  /* 0x0000000603087c10 */ /* 0x008fc8000ff1e0ff */
[----:B------:R-:W-:Y:S01]  /*0b90*/  IADD3.X R9, PT, PT, R9, UR7, RZ, P0, !PT ;  /* 0x0000000709097c10 */ /* 0x000fe200087fe4ff */
[----:B------:R-:W-:-:S04]  /*0ba0*/  UIADD3 UR5, UPT, UPT, UR5, 0x1, URZ ;  /* 0x0000000105057890 */ /* 0x000fc8000fffe0ff */
[----:B------:R-:W-:Y:S01]  /*0bb0*/  UISETP.NE.AND UP0, UPT, UR5, URZ, UPT ;  /* 0x000000ff0500728c */ /* 0x000fe2000bf05270 */
[----:B------:R-:W-:Y:S01]  /*0bc0*/  VIADD R3, R3, 0x1 ;  /* 0x0000000103037836 */ /* 0x000fe20000000000 */
[----:B----4-:R-:W-:-:S05]  /*0bd0*/  IADD3 R11, PT, PT, R6, R11, RZ ;  /* 0x0000000b060b7210 */ /* 0x010fca0007ffe0ff */
[----:B------:R0:W-:Y:S02]  /*0be0*/  STG.E.U8 desc[UR12][R8.64], R11 ;  /* 0x0000000b08007986 */ /* 0x0001e4000c10110c */
[----:B------:R-:W-:Y:S05]  /*0bf0*/  BRA.U UP0, `(.L_x_5) ;  /* 0xfffffffd00cc7547 */ /* 0x000fea000b83ffff */
.L_x_0:
[----:B01----:R-:W0:Y:S02]  /*0c00*/  LDC R6, c[0x0][0x3b4] ;  /* 0x0000ed00ff067b82 */ /* 0x003e240000000800 */
[----:B0-----:R-:W-:-:S13]  /*0c10*/  ISETP.GE.AND P0, PT, R6, 0x1, PT ;  /* 0x000000010600780c */ /* 0x001fda0003f06270 */
[----:B------:R-:W-:Y:S05]  /*0c20*/  @!P0 EXIT ;  /* 0x000000000000894d */ /* 0x000fea0003800000 */
[----:B------:R-:W0:Y:S01]  /*0c30*/  LDC.64 R4, c[0x0][0x3a0] ;  /* 0x0000e800ff047b82 */ /* 0x000e220000000a00 */
[C---:B------:R-:W-:Y:S02]  /*0c40*/  ISETP.GE.U32.AND P1, PT, R6.reuse, 0x10, PT ;  /* 0x000000100600780c */ /* 0x040fe40003f26070 */
[----:B------:R-:W-:Y:S02]  /*0c50*/  LOP3.LUT R16, R6, 0xf, RZ, 0xc0, !PT ;  /* 0x0000000f06107812 */ /* 0x000fe400078ec0ff */
[----:B------:R-:W-:Y:S02]  /*0c60*/  MOV R3, RZ ;  /* 0x000000ff00037202 */ /* 0x000fe40000000f00 */
[----:B------:R-:W-:Y:S01]  /*0c70*/  ISETP.NE.AND P0, PT, R16, RZ, PT ;  /* 0x000000ff1000720c */ /* 0x000fe20003f05270 */
[----:B0-----:R-:W-:-:S06]  /*0c80*/  IMAD.WIDE R4, R2, 0x4, R4 ;  /* 0x0000000402047825 */ /* 0x001fcc00078e0204 */
[----:B------:R-:W-:Y:S06]  /*0c90*/  @!P1 BRA `(.L_x_6) ;  /* 0x00000004004c9947 */ /* 0x000fec0003800000 */
[----:B------:R-:W0:Y:S01]  /*0ca0*/  LDCU.64 UR8, c[0x0][0x398] ;  /* 0x00007300ff0877ac */ /* 0x000e220008000a00 */
[----:B------:R-:W-:Y:S01]  /*0cb0*/  LOP3.LUT R3, R6, 0x7ffffff0, RZ, 0xc0, !PT ;  /* 0x7ffffff006037812 */ /* 0x000fe200078ec0ff */
[----:B------:R-:W-:Y:S01]  /*0cc0*/  IMAD.MOV.U32 R7, RZ, RZ, R2 ;  /* 0x000000ffff077224 */ /* 0x000fe200078e0002 */
[----:B------:R-:W1:Y:S02]  /*0cd0*/  LDCU.64 UR10, c[0x0][0x3a8] ;  /* 0x00007500ff0a77ac */ /* 0x000e640008000a00 */
[----:B------:R-:W-:Y:S01]  /*0ce0*/  IADD3 R12, PT, PT, -R3, RZ, RZ ;  /* 0x000000ff030c7210 */ /* 0x000fe20007ffe1ff */
[----:B0-----:R-:W-:Y:S02]  /*0cf0*/  UIADD3 UR7, UP0, UPT, UR8, 0x20, URZ ;  /* 0x0000002008077890 */ /* 0x001fe4000ff1e0ff */
[----:B-1----:R-:W-:Y:S02]  /*0d00*/  UIADD3 UR5, UP1, UPT, UR10, 0x20, URZ ;  /* 0x000000200a057890 */ /* 0x002fe4000ff3e0ff */
[----:B------:R-:W-:-:S02]  /*0d10*/  UIADD3.X UR8, UPT, UPT, URZ, UR9, URZ, UP0, !UPT ;  /* 0x00000009ff087290 */ /* 0x000fc400087fe4ff */
[----:B------:R-:W-:-:S12]  /*0d20*/  UIADD3.X UR6, UPT, UPT, URZ, UR11, URZ, UP1, !UPT ;  /* 0x0000000bff067290 */ /* 0x000fd80008ffe4ff */
.L_x_7:
[----:B----4-:R-:W-:Y:S01]  /*0d30*/  MOV R9, UR8 ;  /* 0x0000000800097c02 */ /* 0x010fe20008000f00 */
[----:B------:R-:W-:Y:S01]  /*0d40*/  IMAD.U32 R8, RZ, RZ, UR7 ;  /* 0x00000007ff087e24 */ /* 0x000fe2000f8e00ff */
[----:B------:R-:W2:Y:S03]  /*0d50*/  LDG.E R14, desc[UR12][R4.64] ;  /* 0x0000000c040e7981 */ /* 0x000ea6000c1e1900 */
[----:B------:R-:W-:-:S05]  /*0d60*/  IMAD.WIDE R8, R7, 0x4, R8 ;  /* 0x0000000407087825 */ /* 0x000fca00078e0208 */
[----:B0-----:R-:W2:Y:S01]  /*0d70*/  LDG.E R13, desc[UR12][R8.64+-0x20] ;  /* 0xffffe00c080d7981 */ /* 0x001ea2000c1e1900 */
[----:B------:R-:W-:Y:S01]  /*0d80*/  MOV R11, UR6 ;  /* 0x00000006000b7c02 */ /* 0x000fe20008000f00 */
[----:B------:R-:W-:-:S04]  /*0d90*/  IMAD.U32 R10, RZ, RZ, UR5 ;  /* 0x00000005ff0a7e24 */ /* 0x000fc8000f8e00ff */
[----:B------:R-:W-:-:S04]  /*0da0*/  IMAD.WIDE R10, R7, 0x4, R10 ;  /* 0x00000004070a7825 */ /* 0x000fc800078e020a */
[----:B--2---:R-:W-:-:S05]  /*0db0*/  FADD R13, R13, R14 ;  /* 0x0000000e0d0d7221 */ /* 0x004fca0000000000 */
[----:B------:R0:W-:Y:S04]  /*0dc0*/  STG.E desc[UR12][R10.64+-0x20], R13 ;  /* 0xffffe00d0a007986 */ /* 0x0001e8000c10190c */
[----:B------:R-:W2:Y:S04]  /*0dd0*/  LDG.E R14, desc[UR12][R8.64+-0x1c] ;  /* 0xffffe40c080e7981 */ /* 0x000ea8000c1e1900 */
[----:B------:R-:W2:Y:S02]  /*0de0*/  LDG.E R15, desc[UR12][R4.64] ;  /* 0x0000000c040f7981 */ /* 0x000ea4000c1e1900 */
[----:B--2---:R-:W-:-:S05]  /*0df0*/  FADD R15, R14, R15 ;  /* 0x0000000f0e0f7221 */ /* 0x004fca0000000000 */
[----:B------:R1:W-:Y:S04]  /*0e00*/  STG.E desc[UR12][R10.64+-0x1c], R15 ;  /* 0xffffe40f0a007986 */ /* 0x0003e8000c10190c */
[----:B------:R-:W2:Y:S04]  /*0e10*/  LDG.E R14, desc[UR12][R8.64+-0x18] ;  /* 0xffffe80c080e7981 */ /* 0x000ea8000c1e1900 */
[----:B------:R-:W2:Y:S02]  /*0e20*/  LDG.E R17, desc[UR12][R4.64] ;  /* 0x0000000c04117981 */ /* 0x000ea4000c1e1900 */
[----:B--2---:R-:W-:-:S05]  /*0e30*/  FADD R17, R14, R17 ;  /* 0x000000110e117221 */ /* 0x004fca0000000000 */
[----:B------:R2:W-:Y:S04]  /*0e40*/  STG.E desc[UR12][R10.64+-0x18], R17 ;  /* 0xffffe8110a007986 */ /* 0x0005e8000c10190c */
[----:B------:R-:W3:Y:S04]  /*0e50*/  LDG.E R14, desc[UR12][R8.64+-0x14] ;  /* 0xffffec0c080e7981 */ /* 0x000ee8000c1e1900 */
[----:B------:R-:W3:Y:S02]  /*0e60*/  LDG.E R19, desc[UR12][R4.64] ;  /* 0x0000000c04137981 */ /* 0x000ee4000c1e1900 */
[----:B---3--:R-:W-:-:S05]  /*0e70*/  FADD R19, R14, R19 ;  /* 0x000000130e137221 */ /* 0x008fca0000000000 */
[----:B------:R3:W-:Y:S04]  /*0e80*/  STG.E desc[UR12][R10.64+-0x14], R19 ;  /* 0xffffec130a007986 */ /* 0x0007e8000c10190c */
[----:B0-----:R-:W4:Y:S04]  /*0e90*/  LDG.E R13, desc[UR12][R8.64+-0x10] ;  /* 0xfffff00c080d7981 */ /* 0x001f28000c1e1900 */
[----:B------:R-:W4:Y:S02]  /*0ea0*/  LDG.E R14, desc[UR12][R4.64] ;  /* 0x0000000c040e7981 */ /* 0x000f24000c1e1900 */
[----:B----4-:R-:W-:-:S05]  /*0eb0*/  FADD R13, R13, R14 ;  /* 0x0000000e0d0d7221 */ /* 0x010fca0000000000 */
[----:B------:R0:W-:Y:S04]  /*0ec0*/  STG.E desc[UR12][R10.64+-0x10], R13 ;  /* 0xfffff00d0a007986 */ /* 0x0001e8000c10190c */
[----:B------:R-:W4:Y:S04]  /*0ed0*/  LDG.E R14, desc[UR12][R8.64+-0xc] ;  /* 0xfffff40c080e7981 */ /* 0x000f28000c1e1900 */
[----:B-1----:R-:W4:Y:S02]  /*0ee0*/  LDG.E R15, desc[UR12][R4.64] ;  /* 0x0000000c040f7981 */ /* 0x002f24000c1e1900 */
[----:B----4-:R-:W-:-:S05]  /*0ef0*/  FADD R15, R14, R15 ;  /* 0x0000000f0e0f7221 */ /* 0x010fca0000000000 */
[----:B------:R1:W-:Y:S04]  /*0f00*/  STG.E desc[UR12][R10.64+-0xc], R15 ;  /* 0xfffff40f0a007986 */ /* 0x0003e8000c10190c */
[----:B------:R-:W4:Y:S04]  /*0f10*/  LDG.E R14, desc[UR12][R8.64+-0x8] ;  /* 0xfffff80c080e7981 */ /* 0x000f28000c1e1900 */
[----:B--2---:R-:W4:Y:S02]  /*0f20*/  LDG.E R17, desc[UR12][R4.64] ;  /* 0x0000000c04117981 */ /* 0x004f24000c1e1900 */
[----:B----4-:R-:W-:-:S05]  /*0f30*/  FADD R17, R14, R17 ;  /* 0x000000110e117221 */ /* 0x010fca0000000000 */
[----:B------:R2:W-:Y:S04]  /*0f40*/  STG.E desc[UR12][R10.64+-0x8], R17 ;  /* 0xfffff8110a007986 */ /* 0x0005e8000c10190c */
[----:B------:R-:W4:Y:S04]  /*0f50*/  LDG.E R14, desc[UR12][R8.64+-0x4] ;  /* 0xfffffc0c080e7981 */ /* 0x000f28000c1e1900 */
[----:B---3--:R-:W4:Y:S02]  /*0f60*/  LDG.E R19, desc[UR12][R4.64] ;  /* 0x0000000c04137981 */ /* 0x008f24000c1e1900 */
[----:B----4-:R-:W-:-:S05]  /*0f70*/  FADD R19, R14, R19 ;  /* 0x000000130e137221 */ /* 0x010fca0000000000 */
        /* <DEDUP_REMOVED lines=26> */
[----:B--2---:R-:W4:Y:S01]  /*1120*/  LDG.E R17, desc[UR12][R4.64] ;  /* 0x0000000c04117981 */ /* 0x004f22000c1e1900 */
[----:B------:R-:W-:Y:S02]  /*1130*/  VIADD R12, R12, 0x10 ;  /* 0x000000100c0c7836 */ /* 0x000fe40000000000 */
[----:B----4-:R-:W-:-:S05]  /*1140*/  FADD R17, R14, R17 ;  /* 0x000000110e117221 */ /* 0x010fca0000000000 */
[----:B------:R0:W-:Y:S04]  /*1150*/  STG.E desc[UR12][R10.64+0x18], R17 ;  /* 0x000018110a007986 */ /* 0x0001e8000c10190c */
[----:B------:R-:W2:Y:S04]  /*1160*/  LDG.E R14, desc[UR12][R8.64+0x1c] ;  /* 0x00001c0c080e7981 */ /* 0x000ea8000c1e1900 */
[----:B---3--:R-:W2:Y:S01]  /*1170*/  LDG.E R19, desc[UR12][R4.64] ;  /* 0x0000000c04137981 */ /* 0x008ea2000c1e1900 */
[----:B------:R-:W-:Y:S02]  /*1180*/  ISETP.NE.AND P1, PT, R12, RZ, PT ;  /* 0x000000ff0c00720c */ /* 0x000fe40003f25270 */
[----:B------:R-:W-:Y:S01]  /*1190*/  IADD3 R7, PT, PT, R7, 0x10, RZ ;  /* 0x0000001007077810 */ /* 0x000fe20007ffe0ff */
[----:B--2---:R-:W-:-:S05]  /*11a0*/  FADD R19, R14, R19 ;  /* 0x000000130e137221 */ /* 0x004fca0000000000 */
[----:B------:R0:W-:Y:S05]  /*11b0*/  STG.E desc[UR12][R10.64+0x1c], R19 ;  /* 0x00001c130a007986 */ /* 0x0001ea000c10190c */
[----:B------:R-:W-:Y:S05]  /*11c0*/  @P1 BRA `(.L_x_7) ;  /* 0xfffffff800d81947 */ /* 0x000fea000383ffff */
.L_x_6:
[----:B------:R-:W-:Y:S05]  /*11d0*/  @!P0 EXIT ;  /* 0x000000000000894d */ /* 0x000fea0003800000 */
[----:B------:R-:W-:Y:S02]  /*11e0*/  ISETP.GE.U32.AND P0, PT, R16, 0x8, PT ;  /* 0x000000081000780c */ /* 0x000fe40003f06070 */
[----:B------:R-:W-:-:S04]  /*11f0*/  LOP3.LUT R14, R6, 0x7, RZ, 0xc0, !PT ;  /* 0x00000007060e7812 */ /* 0x000fc800078ec0ff */
[----:B------:R-:W-:-:S07]  /*1200*/  ISETP.NE.AND P1, PT, R14, RZ, PT ;  /* 0x000000ff0e00720c */ /* 0x000fce0003f25270 */
[----:B------:R-:W-:Y:S06]  /*1210*/  @!P0 BRA `(.L_x_8) ;  /* 0x0000000000988947 */ /* 0x000fec0003800000 */
[----:B----4-:R-:W1:Y:S01]  /*1220*/  LDC.64 R8, c[0x0][0x398] ;  /* 0x0000e600ff087b82 */ /* 0x010e620000000a00 */
[----:B------:R-:W-:Y:S01]  /*1230*/  IMAD.IADD R7, R2, 0x1, R3 ;  /* 0x0000000102077824 */ /* 0x000fe200078e0203 */
[----:B0-----:R-:W2:Y:S06]  /*1240*/  LDG.E R13, desc[UR12][R4.64] ;  /* 0x0000000c040d7981 */ /* 0x001eac000c1e1900 */
[----:B------:R-:W0:Y:S01]  /*1250*/  LDC.64 R10, c[0x0][0x3a8] ;  /* 0x0000ea00ff0a7b82 */ /* 0x000e220000000a00 */
[----:B-1----:R-:W-:-:S05]  /*1260*/  IMAD.WIDE R8, R7, 0x4, R8 ;  /* 0x0000000407087825 */ /* 0x002fca00078e0208 */
[----:B------:R-:W2:Y:S01]  /*1270*/  LDG.E R12, desc[UR12][R8.64] ;  /* 0x0000000c080c7981 */ /* 0x000ea2000c1e1900 */
[----:B0-----:R-:W-:-:S04]  /*1280*/  IMAD.WIDE R10, R7, 0x4, R10 ;  /* 0x00000004070a7825 */ /* 0x001fc800078e020a */
        /* <DEDUP_REMOVED lines=14> */
[----:B------:R-:W4:Y:S04]  /*1370*/  LDG.E R12, desc[UR12][R8.64+0x10] ;  /* 0x0000100c080c7981 */ /* 0x000f28000c1e1900 */
[----:B0-----:R-:W4:Y:S02]  /*1380*/  LDG.E R13, desc[UR12][R4.64] ;  /* 0x0000000c040d7981 */ /* 0x001f24000c1e1900 */
[----:B----4-:R-:W-:-:S05]  /*1390*/  FADD R13, R12, R13 ;  /* 0x0000000d0c0d7221 */ /* 0x010fca0000000000 */
[----:B------:R0:W-:Y:S04]  /*13a0*/  STG.E desc[UR12][R10.64+0x10], R13 ;  /* 0x0000100d0a007986 */ /* 0x0001e8000c10190c */
[----:B-1----:R-:W4:Y:S04]  /*13b0*/  LDG.E R7, desc[UR12][R8.64+0x14] ;  /* 0x0000140c08077981 */ /* 0x002f28000c1e1900 */
[----:B------:R-:W4:Y:S02]  /*13c0*/  LDG.E R12, desc[UR12][R4.64] ;  /* 0x0000000c040c7981 */ /* 0x000f24000c1e1900 */
[----:B----4-:R-:W-:-:S05]  /*13d0*/  FADD R7, R7, R12 ;  /* 0x0000000c07077221 */ /* 0x010fca0000000000 */
[----:B------:R0:W-:Y:S04]  /*13e0*/  STG.E desc[UR12][R10.64+0x14], R7 ;  /* 0x000014070a007986 */ /* 0x0001e8000c10190c */
[----:B------:R-:W4:Y:S04]  /*13f0*/  LDG.E R12, desc[UR12][R8.64+0x18] ;  /* 0x0000180c080c7981 */ /* 0x000f28000c1e1900 */
[----:B--2---:R-:W4:Y:S02]  /*1400*/  LDG.E R15, desc[UR12][R4.64] ;  /* 0x0000000c040f7981 */ /* 0x004f24000c1e1900 */
[----:B----4-:R-:W-:-:S05]  /*1410*/  FADD R15, R12, R15 ;  /* 0x0000000f0c0f7221 */ /* 0x010fca0000000000 */
[----:B------:R0:W-:Y:S04]  /*1420*/  STG.E desc[UR12][R10.64+0x18], R15 ;  /* 0x0000180f0a007986 */ /* 0x0001e8000c10190c */
[----:B------:R-:W2:Y:S04]  /*1430*/  LDG.E R12, desc[UR12][R8.64+0x1c] ;  /* 0x00001c0c080c7981 */ /* 0x000ea8000c1e1900 */
[----:B---3--:R-:W2:Y:S01]  /*1440*/  LDG.E R17, desc[UR12][R4.64] ;  /* 0x0000000c04117981 */ /* 0x008ea2000c1e1900 */
[----:B------:R-:W-:Y:S01]  /*1450*/  IADD3 R3, PT, PT, R3, 0x8, RZ ;  /* 0x0000000803037810 */ /* 0x000fe20007ffe0ff */
[----:B--2---:R-:W-:-:S05]  /*1460*/  FADD R17, R12, R17 ;  /* 0x000000110c117221 */ /* 0x004fca0000000000 */
[----:B------:R0:W-:Y:S02]  /*1470*/  STG.E desc[UR12][R10.64+0x1c], R17 ;  /* 0x00001c110a007986 */ /* 0x0001e4000c10190c */
.L_x_8:
[----:B------:R-:W-:Y:S05]  /*1480*/  @!P1 EXIT ;  /* 0x000000000000994d */ /* 0x000fea0003800000 */
[----:B------:R-:W-:Y:S02]  /*1490*/  ISETP.GE.U32.AND P0, PT, R14, 0x4, PT ;  /* 0x000000040e00780c */ /* 0x000fe40003f06070 */
[----:B0-----:R-:W-:-:S04]  /*14a0*/  LOP3.LUT R10, R6, 0x3, RZ, 0xc0, !PT ;  /* 0x00000003060a7812 */ /* 0x001fc800078ec0ff */
[----:B------:R-:W-:-:S07]  /*14b0*/  ISETP.NE.AND P1, PT, R10, RZ, PT ;  /* 0x000000ff0a00720c */ /* 0x000fce0003f25270 */
[----:B------:R-:W-:Y:S06]  /*14c0*/  @!P0 BRA `(.L_x_9) ;  /* 0x0000000000588947 */ /* 0x000fec0003800000 */
[----:B------:R-:W0:Y:S01]  /*14d0*/  LDC.64 R6, c[0x0][0x398] ;  /* 0x0000e600ff067b82 */ /* 0x000e220000000a00 */
[----:B----4-:R-:W-:Y:S01]  /*14e0*/  IMAD.IADD R13, R2, 0x1, R3 ;  /* 0x00000001020d7824 */ /* 0x010fe200078e0203 */
[----:B------:R-:W2:Y:S06]  /*14f0*/  LDG.E R11, desc[UR12][R4.64] ;  /* 0x0000000c040b7981 */ /* 0x000eac000c1e1900 */
[----:B------:R-:W1:Y:S01]  /*1500*/  LDC.64 R8, c[0x0][0x3a8] ;  /* 0x0000ea00ff087b82 */ /* 0x000e620000000a00 */
[----:B0-----:R-:W-:-:S05]  /*1510*/  IMAD.WIDE R6, R13, 0x4, R6 ;  /* 0x000000040d067825 */ /* 0x001fca00078e0206 */
[----:B------:R-:W2:Y:S01]  /*1520*/  LDG.E R2, desc[UR12][R6.64] ;  /* 0x0000000c06027981 */ /* 0x000ea2000c1e1900 */
[----:B-1----:R-:W-:-:S04]  /*1530*/  IMAD.WIDE R8, R13, 0x4, R8 ;  /* 0x000000040d087825 */ /* 0x002fc800078e0208 */
        /* <DEDUP_REMOVED lines=10> */
[----:B------:R-:W2:Y:S04]  /*15e0*/  LDG.E R2, desc[UR12][R6.64+0xc] ;  /* 0x00000c0c06027981 */ /* 0x000ea8000c1e1900 */
[----:B------:R-:W2:Y:S01]  /*15f0*/  LDG.E R17, desc[UR12][R4.64] ;  /* 0x0000000c04117981 */ /* 0x000ea2000c1e1900 */
[----:B------:R-:W-:Y:S01]  /*1600*/  IADD3 R3, PT, PT, R3, 0x4, RZ ;  /* 0x0000000403037810 */ /* 0x000fe20007ffe0ff */
[----:B--2---:R-:W-:-:S05]  /*1610*/  FADD R17, R2, R17 ;  /* 0x0000001102117221 */ /* 0x004fca0000000000 */
[----:B------:R0:W-:Y:S02]  /*1620*/  STG.E desc[UR12][R8.64+0xc], R17 ;  /* 0x00000c1108007986 */ /* 0x0001e4000c10190c */
.L_x_9:
[----:B------:R-:W-:Y:S05]  /*1630*/  @!P1 EXIT ;  /* 0x000000000000994d */ /* 0x000fea0003800000 */
[----:B0---4-:R-:W0:Y:S01]  /*1640*/  LDC.64 R8, c[0x0][0x3a8] ;  /* 0x0000ea00ff087b82 */ /* 0x011e220000000a00 */
[----:B------:R-:W-:Y:S01]  /*1650*/  IADD3 R11, PT, PT, R0, UR4, R3 ;  /* 0x00000004000b7c10 */ /* 0x000fe2000fffe003 */
[----:B------:R-:W-:-:S06]  /*1660*/  IMAD.MOV R10, RZ, RZ, -R10 ;  /* 0x000000ffff0a7224 */ /* 0x000fcc00078e0a0a */
[----:B------:R-:W1:Y:S02]  /*1670*/  LDC.64 R12, c[0x0][0x398] ;  /* 0x0000e600ff0c7b82 */ /* 0x000e640000000a00 */
.L_x_10:
[C---:B-1----:R-:W-:Y:S01]  /*1680*/  IMAD.WIDE R6, R11.reuse, 0x4, R12 ;  /* 0x000000040b067825 */ /* 0x042fe200078e020c */
[----:B--2---:R-:W2:Y:S05]  /*1690*/  LDG.E R15, desc[UR12][R4.64] ;  /* 0x0000000c040f7981 */ /* 0x004eaa000c1e1900 */
[----:B------:R-:W2:Y:S01]  /*16a0*/  LDG.E R6, desc[UR12][R6.64] ;  /* 0x0000000c06067981 */ /* 0x000ea2000c1e1900 */
[----:B------:R-:W-:Y:S01]  /*16b0*/  IADD3 R10, PT, PT, R10, 0x1, RZ ;  /* 0x000000010a0a7810 */ /* 0x000fe20007ffe0ff */
[----:B0-----:R-:W-:-:S03]  /*16c0*/  IMAD.WIDE R2, R11, 0x4, R8 ;  /* 0x000000040b027825 */ /* 0x001fc600078e0208 */
[----:B------:R-:W-:Y:S01]  /*16d0*/  ISETP.NE.AND P0, PT, R10, RZ, PT ;  /* 0x000000ff0a00720c */ /* 0x000fe20003f05270 */
[----:B------:R-:W-:Y:S02]  /*16e0*/  VIADD R11, R11, 0x1 ;  /* 0x000000010b0b7836 */ /* 0x000fe40000000000 */
[----:B--2---:R-:W-:-:S05]  /*16f0*/  FADD R15, R6, R15 ;  /* 0x0000000f060f7221 */ /* 0x004fca0000000000 */
[----:B------:R2:W-:Y:S05]  /*1700*/  STG.E desc[UR12][R2.64], R15 ;  /* 0x0000000f02007986 */ /* 0x0005ea000c10190c */
[----:B------:R-:W-:Y:S05]  /*1710*/  @P0 BRA `(.L_x_10) ;  /* 0xfffffffc00d80947 */ /* 0x000fea000383ffff */
[----:B------:R-:W-:Y:S05]  /*1720*/  EXIT ;  /* 0x000000000000794d */ /* 0x000fea0003800000 */
.L_x_11:
[----:B------:R-:W-:-:S00]  /*1730*/  BRA `(.L_x_11) ;  /* 0xfffffffc00fc7947 */ /* 0x000fc0000383ffff */
[----:B------:R-:W-:-:S00]  /*1740*/  NOP ;  /* 0x0000000000007918 */ /* 0x000fc00000000000 */
        /* <DEDUP_REMOVED lines=11> */
.L_x_12:


//--------------------- .nv.shared.reserved.0     --------------------------
	.section	.nv.shared.reserved.0,"aw",@nobits
	.weak		__nv_reservedSMEM_offset_0_alias
	.size		__nv_reservedSMEM_offset_0_alias, 0, 64
	.other		__nv_reservedSMEM_offset_0_alias,@"STO_CUDA_RESERVED_SHARED STV_DEFAULT"
__nv_reservedSMEM_offset_0_alias:
	.zero		0
	.zero		64


//--------------------- .nv.constant0._Z9TC_FP_AddPKaS0_PaPKfS3_Pfii --------------------------
	.section	.nv.constant0._Z9TC_FP_AddPKaS0_PaPKfS3_Pfii,"a",@progbits
	.sectionflags	@""
	.align	4
.nv.constant0._Z9TC_FP_AddPKaS0_PaPKfS3_Pfii:
	.zero		952


//--------------------- SYMBOLS --------------------------

	.type		.nv.reservedSmem.offset0,@object
	.size		.nv.reservedSmem.offset0,0x4
